//
// Generated by NVIDIA NVVM Compiler
//
// Compiler Build ID: CL-36424714
// Cuda compilation tools, release 13.0, V13.0.88
// Based on NVVM 20.0.0
//

.version 9.0
.target sm_100
.address_size 64

	// .globl	_Z16pack_bits_kernelILi1EEvPKiPiiiii

.visible .entry _Z16pack_bits_kernelILi1EEvPKiPiiiii(
	.param .u64 .ptr .align 1 _Z16pack_bits_kernelILi1EEvPKiPiiiii_param_0,
	.param .u64 .ptr .align 1 _Z16pack_bits_kernelILi1EEvPKiPiiiii_param_1,
	.param .u32 _Z16pack_bits_kernelILi1EEvPKiPiiiii_param_2,
	.param .u32 _Z16pack_bits_kernelILi1EEvPKiPiiiii_param_3,
	.param .u32 _Z16pack_bits_kernelILi1EEvPKiPiiiii_param_4,
	.param .u32 _Z16pack_bits_kernelILi1EEvPKiPiiiii_param_5
)
{
	.reg .pred 	%p<40>;
	.reg .b32 	%r<225>;
	.reg .b64 	%rd<15>;

	ld.param.u64 	%rd3, [_Z16pack_bits_kernelILi1EEvPKiPiiiii_param_0];
	ld.param.u64 	%rd2, [_Z16pack_bits_kernelILi1EEvPKiPiiiii_param_1];
	ld.param.u32 	%r47, [_Z16pack_bits_kernelILi1EEvPKiPiiiii_param_2];
	ld.param.u32 	%r44, [_Z16pack_bits_kernelILi1EEvPKiPiiiii_param_3];
	ld.param.u32 	%r45, [_Z16pack_bits_kernelILi1EEvPKiPiiiii_param_4];
	ld.param.u32 	%r46, [_Z16pack_bits_kernelILi1EEvPKiPiiiii_param_5];
	cvta.to.global.u64 	%rd1, %rd3;
	mov.u32 	%r48, %ctaid.x;
	mov.u32 	%r49, %ntid.x;
	mov.u32 	%r50, %tid.x;
	mad.lo.s32 	%r1, %r48, %r49, %r50;
	mul.lo.s32 	%r51, %r46, %r47;
	setp.ge.s32 	%p1, %r1, %r51;
	@%p1 bra 	$L__BB0_15;
	rem.s32 	%r53, %r1, %r46;
	mul.lo.s32 	%r2, %r53, %r45;
	add.s32 	%r54, %r2, %r45;
	min.s32 	%r3, %r54, %r44;
	setp.ge.s32 	%p2, %r2, %r3;
	mov.b32 	%r224, 0;
	@%p2 bra 	$L__BB0_14;
	div.s32 	%r57, %r1, %r46;
	mul.lo.s32 	%r4, %r57, %r44;
	sub.s32 	%r5, %r3, %r2;
	and.b32  	%r6, %r5, 15;
	sub.s32 	%r58, %r2, %r3;
	setp.gt.u32 	%p3, %r58, -16;
	mov.b32 	%r224, 0;
	mov.u32 	%r212, %r2;
	@%p3 bra 	$L__BB0_5;
	and.b32  	%r7, %r5, -16;
	add.s32 	%r207, %r2, %r4;
	mov.b32 	%r224, 0;
	mov.u32 	%r212, %r2;
	mov.u32 	%r210, %r224;
$L__BB0_4:
	.pragma "nounroll";
	mul.wide.s32 	%rd4, %r207, 4;
	add.s64 	%rd5, %rd1, %rd4;
	ld.global.nc.u32 	%r60, [%rd5];
	setp.eq.s32 	%p4, %r60, 0;
	mov.b32 	%r61, 1;
	shl.b32 	%r62, %r61, %r210;
	selp.b32 	%r63, 0, %r62, %p4;
	or.b32  	%r64, %r63, %r224;
	ld.global.nc.u32 	%r65, [%rd5+4];
	setp.eq.s32 	%p5, %r65, 0;
	add.s32 	%r66, %r210, 1;
	shl.b32 	%r67, %r61, %r66;
	selp.b32 	%r68, 0, %r67, %p5;
	or.b32  	%r69, %r68, %r64;
	ld.global.nc.u32 	%r70, [%rd5+8];
	setp.eq.s32 	%p6, %r70, 0;
	add.s32 	%r71, %r210, 2;
	shl.b32 	%r72, %r61, %r71;
	selp.b32 	%r73, 0, %r72, %p6;
	or.b32  	%r74, %r73, %r69;
	ld.global.nc.u32 	%r75, [%rd5+12];
	setp.eq.s32 	%p7, %r75, 0;
	add.s32 	%r76, %r210, 3;
	shl.b32 	%r77, %r61, %r76;
	selp.b32 	%r78, 0, %r77, %p7;
	or.b32  	%r79, %r78, %r74;
	ld.global.nc.u32 	%r80, [%rd5+16];
	setp.eq.s32 	%p8, %r80, 0;
	add.s32 	%r81, %r210, 4;
	shl.b32 	%r82, %r61, %r81;
	selp.b32 	%r83, 0, %r82, %p8;
	or.b32  	%r84, %r83, %r79;
	ld.global.nc.u32 	%r85, [%rd5+20];
	setp.eq.s32 	%p9, %r85, 0;
	add.s32 	%r86, %r210, 5;
	shl.b32 	%r87, %r61, %r86;
	selp.b32 	%r88, 0, %r87, %p9;
	or.b32  	%r89, %r88, %r84;
	ld.global.nc.u32 	%r90, [%rd5+24];
	setp.eq.s32 	%p10, %r90, 0;
	add.s32 	%r91, %r210, 6;
	shl.b32 	%r92, %r61, %r91;
	selp.b32 	%r93, 0, %r92, %p10;
	or.b32  	%r94, %r93, %r89;
	ld.global.nc.u32 	%r95, [%rd5+28];
	setp.eq.s32 	%p11, %r95, 0;
	add.s32 	%r96, %r210, 7;
	shl.b32 	%r97, %r61, %r96;
	selp.b32 	%r98, 0, %r97, %p11;
	or.b32  	%r99, %r98, %r94;
	ld.global.nc.u32 	%r100, [%rd5+32];
	setp.eq.s32 	%p12, %r100, 0;
	add.s32 	%r101, %r210, 8;
	shl.b32 	%r102, %r61, %r101;
	selp.b32 	%r103, 0, %r102, %p12;
	or.b32  	%r104, %r103, %r99;
	ld.global.nc.u32 	%r105, [%rd5+36];
	setp.eq.s32 	%p13, %r105, 0;
	add.s32 	%r106, %r210, 9;
	shl.b32 	%r107, %r61, %r106;
	selp.b32 	%r108, 0, %r107, %p13;
	or.b32  	%r109, %r108, %r104;
	ld.global.nc.u32 	%r110, [%rd5+40];
	setp.eq.s32 	%p14, %r110, 0;
	add.s32 	%r111, %r210, 10;
	shl.b32 	%r112, %r61, %r111;
	selp.b32 	%r113, 0, %r112, %p14;
	or.b32  	%r114, %r113, %r109;
	ld.global.nc.u32 	%r115, [%rd5+44];
	setp.eq.s32 	%p15, %r115, 0;
	add.s32 	%r116, %r210, 11;
	shl.b32 	%r117, %r61, %r116;
	selp.b32 	%r118, 0, %r117, %p15;
	or.b32  	%r119, %r118, %r114;
	ld.global.nc.u32 	%r120, [%rd5+48];
	setp.eq.s32 	%p16, %r120, 0;
	add.s32 	%r121, %r210, 12;
	shl.b32 	%r122, %r61, %r121;
	selp.b32 	%r123, 0, %r122, %p16;
	or.b32  	%r124, %r123, %r119;
	ld.global.nc.u32 	%r125, [%rd5+52];
	setp.eq.s32 	%p17, %r125, 0;
	add.s32 	%r126, %r210, 13;
	shl.b32 	%r127, %r61, %r126;
	selp.b32 	%r128, 0, %r127, %p17;
	or.b32  	%r129, %r128, %r124;
	ld.global.nc.u32 	%r130, [%rd5+56];
	setp.eq.s32 	%p18, %r130, 0;
	add.s32 	%r131, %r210, 14;
	shl.b32 	%r132, %r61, %r131;
	selp.b32 	%r133, 0, %r132, %p18;
	or.b32  	%r134, %r133, %r129;
	ld.global.nc.u32 	%r135, [%rd5+60];
	setp.eq.s32 	%p19, %r135, 0;
	add.s32 	%r136, %r210, 15;
	shl.b32 	%r137, %r61, %r136;
	selp.b32 	%r138, 0, %r137, %p19;
	or.b32  	%r224, %r138, %r134;
	add.s32 	%r212, %r212, 16;
	add.s32 	%r207, %r207, 16;
	add.s32 	%r210, %r210, 16;
	setp.ne.s32 	%p20, %r210, %r7;
	@%p20 bra 	$L__BB0_4;
$L__BB0_5:
	setp.eq.s32 	%p21, %r6, 0;
	@%p21 bra 	$L__BB0_14;
	and.b32  	%r20, %r5, 7;
	setp.lt.u32 	%p22, %r6, 8;
	@%p22 bra 	$L__BB0_8;
	add.s32 	%r140, %r212, %r4;
	mul.wide.s32 	%rd6, %r140, 4;
	add.s64 	%rd7, %rd1, %rd6;
	ld.global.nc.u32 	%r141, [%rd7];
	setp.eq.s32 	%p23, %r141, 0;
	sub.s32 	%r142, %r212, %r2;
	mov.b32 	%r143, 1;
	shl.b32 	%r144, %r143, %r142;
	selp.b32 	%r145, 0, %r144, %p23;
	ld.global.nc.u32 	%r146, [%rd7+4];
	setp.eq.s32 	%p24, %r146, 0;
	add.s32 	%r147, %r142, 1;
	shl.b32 	%r148, %r143, %r147;
	selp.b32 	%r149, 0, %r148, %p24;
	or.b32  	%r150, %r145, %r149;
	ld.global.nc.u32 	%r151, [%rd7+8];
	setp.eq.s32 	%p25, %r151, 0;
	add.s32 	%r152, %r142, 2;
	shl.b32 	%r153, %r143, %r152;
	selp.b32 	%r154, 0, %r153, %p25;
	or.b32  	%r155, %r150, %r154;
	ld.global.nc.u32 	%r156, [%rd7+12];
	setp.eq.s32 	%p26, %r156, 0;
	add.s32 	%r157, %r142, 3;
	shl.b32 	%r158, %r143, %r157;
	selp.b32 	%r159, 0, %r158, %p26;
	or.b32  	%r160, %r155, %r159;
	ld.global.nc.u32 	%r161, [%rd7+16];
	setp.eq.s32 	%p27, %r161, 0;
	add.s32 	%r162, %r142, 4;
	shl.b32 	%r163, %r143, %r162;
	selp.b32 	%r164, 0, %r163, %p27;
	or.b32  	%r165, %r160, %r164;
	ld.global.nc.u32 	%r166, [%rd7+20];
	setp.eq.s32 	%p28, %r166, 0;
	add.s32 	%r167, %r142, 5;
	shl.b32 	%r168, %r143, %r167;
	selp.b32 	%r169, 0, %r168, %p28;
	or.b32  	%r170, %r165, %r169;
	ld.global.nc.u32 	%r171, [%rd7+24];
	setp.eq.s32 	%p29, %r171, 0;
	add.s32 	%r172, %r142, 6;
	shl.b32 	%r173, %r143, %r172;
	selp.b32 	%r174, 0, %r173, %p29;
	or.b32  	%r175, %r170, %r174;
	ld.global.nc.u32 	%r176, [%rd7+28];
	setp.eq.s32 	%p30, %r176, 0;
	add.s32 	%r177, %r142, 7;
	shl.b32 	%r178, %r143, %r177;
	selp.b32 	%r179, 0, %r178, %p30;
	or.b32  	%r180, %r175, %r179;
	or.b32  	%r224, %r180, %r224;
	add.s32 	%r212, %r212, 8;
$L__BB0_8:
	setp.eq.s32 	%p31, %r20, 0;
	@%p31 bra 	$L__BB0_14;
	and.b32  	%r26, %r5, 3;
	setp.lt.u32 	%p32, %r20, 4;
	@%p32 bra 	$L__BB0_11;
	add.s32 	%r182, %r212, %r4;
	mul.wide.s32 	%rd8, %r182, 4;
	add.s64 	%rd9, %rd1, %rd8;
	ld.global.nc.u32 	%r183, [%rd9];
	setp.eq.s32 	%p33, %r183, 0;
	sub.s32 	%r184, %r212, %r2;
	mov.b32 	%r185, 1;
	shl.b32 	%r186, %r185, %r184;
	selp.b32 	%r187, 0, %r186, %p33;
	ld.global.nc.u32 	%r188, [%rd9+4];
	setp.eq.s32 	%p34, %r188, 0;
	add.s32 	%r189, %r184, 1;
	shl.b32 	%r190, %r185, %r189;
	selp.b32 	%r191, 0, %r190, %p34;
	or.b32  	%r192, %r187, %r191;
	ld.global.nc.u32 	%r193, [%rd9+8];
	setp.eq.s32 	%p35, %r193, 0;
	add.s32 	%r194, %r184, 2;
	shl.b32 	%r195, %r185, %r194;
	selp.b32 	%r196, 0, %r195, %p35;
	or.b32  	%r197, %r192, %r196;
	ld.global.nc.u32 	%r198, [%rd9+12];
	setp.eq.s32 	%p36, %r198, 0;
	add.s32 	%r199, %r184, 3;
	shl.b32 	%r200, %r185, %r199;
	selp.b32 	%r201, 0, %r200, %p36;
	or.b32  	%r202, %r197, %r201;
	or.b32  	%r224, %r202, %r224;
	add.s32 	%r212, %r212, 4;
$L__BB0_11:
	setp.eq.s32 	%p37, %r26, 0;
	@%p37 bra 	$L__BB0_14;
	sub.s32 	%r222, %r212, %r2;
	add.s32 	%r221, %r212, %r4;
	neg.s32 	%r220, %r26;
$L__BB0_13:
	.pragma "nounroll";
	mul.wide.s32 	%rd10, %r221, 4;
	add.s64 	%rd11, %rd1, %rd10;
	ld.global.nc.u32 	%r203, [%rd11];
	setp.eq.s32 	%p38, %r203, 0;
	mov.b32 	%r204, 1;
	shl.b32 	%r205, %r204, %r222;
	selp.b32 	%r206, 0, %r205, %p38;
	or.b32  	%r224, %r206, %r224;
	add.s32 	%r222, %r222, 1;
	add.s32 	%r221, %r221, 1;
	add.s32 	%r220, %r220, 1;
	setp.ne.s32 	%p39, %r220, 0;
	@%p39 bra 	$L__BB0_13;
$L__BB0_14:
	cvta.to.global.u64 	%rd12, %rd2;
	mul.wide.s32 	%rd13, %r1, 4;
	add.s64 	%rd14, %rd12, %rd13;
	st.global.u32 	[%rd14], %r224;
$L__BB0_15:
	ret;

}


// ===== COMPILED SASS (sm_100) =====

	.target	sm_100

	.elftype	@"ET_EXEC"


//--------------------- .note.nv.tkinfo           --------------------------
	.section	.note.nv.tkinfo,"",@"SHT_NOTE"
	.sectionflags	@"SHF_NOTE_NV_TKINFO"
	.tkinfo
        /*0018*/ 	.word	0x00000002
        /*0030*/ 	.string	""
        /*0030*/ 	.string	"ptxas"
        /*0030*/ 	.string	"Cuda compilation tools, release 13.0, V13.0.88"
        /*0030*/ 	.string	"Build cuda_13.0.r13.0/compiler.36424714_0"
        /*0030*/ 	.string	"-arch sm_100 -m 64 "



//--------------------- .note.nv.cuinfo           --------------------------
	.section	.note.nv.cuinfo,"",@"SHT_NOTE"
	.sectionflags	@"SHF_NOTE_NV_CUINFO"
        /*0018*/ 	.short	0x0002
        /*001a*/ 	.short	0x0064
        /*001c*/ 	.short	0x0082
	.zero		2


//--------------------- .nv.info                  --------------------------
	.section	.nv.info,"",@"SHT_CUDA_INFO"
	.align	4


	//----- nvinfo : EIATTR_REGCOUNT
	.align		4
        /*0000*/ 	.byte	0x04, 0x2f
        /*0002*/ 	.short	(.L_1 - .L_0)
	.align		4
.L_0:
        /*0004*/ 	.word	index@(_Z16pack_bits_kernelILi1EEvPKiPiiiii)
        /*0008*/ 	.word	0x00000020


	//----- nvinfo : EIATTR_FRAME_SIZE
	.align		4
.L_1:
        /*000c*/ 	.byte	0x04, 0x11
        /*000e*/ 	.short	(.L_3 - .L_2)
	.align		4
.L_2:
        /*0010*/ 	.word	index@(_Z16pack_bits_kernelILi1EEvPKiPiiiii)
        /*0014*/ 	.word	0x00000000


	//----- nvinfo : EIATTR_MIN_STACK_SIZE
	.align		4
.L_3:
        /*0018*/ 	.byte	0x04, 0x12
        /*001a*/ 	.short	(.L_5 - .L_4)
	.align		4
.L_4:
        /*001c*/ 	.word	index@(_Z16pack_bits_kernelILi1EEvPKiPiiiii)
        /*0020*/ 	.word	0x00000000
.L_5:


//--------------------- .nv.compat                --------------------------
	.section	.nv.compat,"",@"SHT_CUDA_COMPAT_INFO"
	.align	4
        /*0000*/ 	.byte	0x02, 0x09, 0x00, 0x00, 0x02, 0x02, 0x01, 0x00, 0x02, 0x05, 0x05, 0x00, 0x03, 0x07, 0x01, 0x01
        /*0010*/ 	.byte	0x02, 0x03, 0x00, 0x00, 0x02, 0x06, 0x01, 0x00, 0x04, 0x0b, 0x08, 0x00, 0x09, 0x00, 0x00, 0x00
        /*0020*/ 	.byte	0x00, 0x00, 0x00, 0x00


//--------------------- .nv.info._Z16pack_bits_kernelILi1EEvPKiPiiiii --------------------------
	.section	.nv.info._Z16pack_bits_kernelILi1EEvPKiPiiiii,"",@"SHT_CUDA_INFO"
	.sectionflags	@""
	.align	4


	//----- nvinfo : EIATTR_CUDA_API_VERSION
	.align		4
        /*0000*/ 	.byte	0x04, 0x37
        /*0002*/ 	.short	(.L_7 - .L_6)
.L_6:
        /*0004*/ 	.word	0x00000082


	//----- nvinfo : EIATTR_KPARAM_INFO
	.align		4
.L_7:
        /*0008*/ 	.byte	0x04, 0x17
        /*000a*/ 	.short	(.L_9 - .L_8)
.L_8:
        /*000c*/ 	.word	0x00000000
        /*0010*/ 	.short	0x0005
        /*0012*/ 	.short	0x001c
        /*0014*/ 	.byte	0x00, 0xf0, 0x11, 0x00


	//----- nvinfo : EIATTR_KPARAM_INFO
	.align		4
.L_9:
        /*0018*/ 	.byte	0x04, 0x17
        /*001a*/ 	.short	(.L_11 - .L_10)
.L_10:
        /*001c*/ 	.word	0x00000000
        /*0020*/ 	.short	0x0004
        /*0022*/ 	.short	0x0018
        /*0024*/ 	.byte	0x00, 0xf0, 0x11, 0x00


	//----- nvinfo : EIATTR_KPARAM_INFO
	.align		4
.L_11:
        /*0028*/ 	.byte	0x04, 0x17
        /*002a*/ 	.short	(.L_13 - .L_12)
.L_12:
        /*002c*/ 	.word	0x00000000
        /*0030*/ 	.short	0x0003
        /*0032*/ 	.short	0x0014
        /*0034*/ 	.byte	0x00, 0xf0, 0x11, 0x00


	//----- nvinfo : EIATTR_KPARAM_INFO
	.align		4
.L_13:
        /*0038*/ 	.byte	0x04, 0x17
        /*003a*/ 	.short	(.L_15 - .L_14)
.L_14:
        /*003c*/ 	.word	0x00000000
        /*0040*/ 	.short	0x0002
        /*0042*/ 	.short	0x0010
        /*0044*/ 	.byte	0x00, 0xf0, 0x11, 0x00


	//----- nvinfo : EIATTR_KPARAM_INFO
	.align		4
.L_15:
        /*0048*/ 	.byte	0x04, 0x17
        /*004a*/ 	.short	(.L_17 - .L_16)
.L_16:
        /*004c*/ 	.word	0x00000000
        /*0050*/ 	.short	0x0001
        /*0052*/ 	.short	0x0008
        /*0054*/ 	.byte	0x00, 0xf5, 0x21, 0x00


	//----- nvinfo : EIATTR_KPARAM_INFO
	.align		4
.L_17:
        /*0058*/ 	.byte	0x04, 0x17
        /*005a*/ 	.short	(.L_19 - .L_18)
.L_18:
        /*005c*/ 	.word	0x00000000
        /*0060*/ 	.short	0x0000
        /*0062*/ 	.short	0x0000
        /*0064*/ 	.byte	0x00, 0xf5, 0x21, 0x00


	//----- nvinfo : EIATTR_SPARSE_MMA_MASK
	.align		4
.L_19:
        /*0068*/ 	.byte	0x03, 0x50
        /*006a*/ 	.short	0x0000


	//----- nvinfo : EIATTR_MAXREG_COUNT
	.align		4
        /*006c*/ 	.byte	0x03, 0x1b
        /*006e*/ 	.short	0x00ff


	//----- nvinfo : EIATTR_MERCURY_ISA_VERSION
	.align		4
        /*0070*/ 	.byte	0x03, 0x5f
        /*0072*/ 	.short	0x0101


	//----- nvinfo : EIATTR_VRC_CTA_INIT_COUNT
	.align		4
        /*0074*/ 	.byte	0x02, 0x4a
	.zero		1
	.zero		1


	//----- nvinfo : EIATTR_EXIT_INSTR_OFFSETS
	.align		4
        /*0078*/ 	.byte	0x04, 0x1c
        /*007a*/ 	.short	(.L_21 - .L_20)


	//   ....[0]....
.L_20:
        /*007c*/ 	.word	0x00000090


	//   ....[1]....
        /*0080*/ 	.word	0x000010e0


	//----- nvinfo : EIATTR_CRS_STACK_SIZE
	.align		4
.L_21:
        /*0084*/ 	.byte	0x04, 0x1e
        /*0086*/ 	.short	(.L_23 - .L_22)
.L_22:
        /*0088*/ 	.word	0x00000000


	//----- nvinfo : EIATTR_CBANK_PARAM_SIZE
	.align		4
.L_23:
        /*008c*/ 	.byte	0x03, 0x19
        /*008e*/ 	.short	0x0020


	//----- nvinfo : EIATTR_PARAM_CBANK
	.align		4
        /*0090*/ 	.byte	0x04, 0x0a
        /*0092*/ 	.short	(.L_25 - .L_24)
	.align		4
.L_24:
        /*0094*/ 	.word	index@(.nv.constant0._Z16pack_bits_kernelILi1EEvPKiPiiiii)
        /*0098*/ 	.short	0x0380
        /*009a*/ 	.short	0x0020


	//----- nvinfo : EIATTR_SW_WAR
	.align		4
.L_25:
        /*009c*/ 	.byte	0x04, 0x36
        /*009e*/ 	.short	(.L_27 - .L_26)
.L_26:
        /*00a0*/ 	.word	0x00000008
.L_27:


//--------------------- .nv.callgraph             --------------------------
	.section	.nv.callgraph,"",@"SHT_CUDA_CALLGRAPH"
	.align	4
	.sectionentsize	8
	.align		4
        /*0000*/ 	.word	0x00000000
	.align		4
        /*0004*/ 	.word	0xffffffff
	.align		4
        /*0008*/ 	.word	0x00000000
	.align		4
        /*000c*/ 	.word	0xfffffffe
	.align		4
        /*0010*/ 	.word	0x00000000
	.align		4
        /*0014*/ 	.word	0xfffffffd
	.align		4
        /*0018*/ 	.word	0x00000000
	.align		4
        /*001c*/ 	.word	0xfffffffc


//--------------------- .text._Z16pack_bits_kernelILi1EEvPKiPiiiii --------------------------
	.section	.text._Z16pack_bits_kernelILi1EEvPKiPiiiii,"ax",@progbits
	.align	128
        .global         _Z16pack_bits_kernelILi1EEvPKiPiiiii
        .type           _Z16pack_bits_kernelILi1EEvPKiPiiiii,@function
        .size           _Z16pack_bits_kernelILi1EEvPKiPiiiii,(.L_x_11 - _Z16pack_bits_kernelILi1EEvPKiPiiiii)
        .other          _Z16pack_bits_kernelILi1EEvPKiPiiiii,@"STO_CUDA_ENTRY STV_DEFAULT"
_Z16pack_bits_kernelILi1EEvPKiPiiiii:
.text._Z16pack_bits_kernelILi1EEvPKiPiiiii:
[----:B------:R-:W-:Y:S01]  /*0000*/  LDC R1, c[0x0][0x37c] ;  /* 0x0000df00ff017b82 */ /* 0x000fe20000000800 */
[----:B------:R-:W0:Y:S07]  /*0010*/  S2R R3, SR_TID.X ;  /* 0x0000000000037919 */ /* 0x000e2e0000002100 */
[----:B------:R-:W0:Y:S01]  /*0020*/  S2UR UR4, SR_CTAID.X ;  /* 0x00000000000479c3 */ /* 0x000e220000002500 */
[----:B------:R-:W1:Y:S07]  /*0030*/  LDCU UR5, c[0x0][0x390] ;  /* 0x00007200ff0577ac */ /* 0x000e6e0008000800 */
[----:B------:R-:W0:Y:S08]  /*0040*/  LDC R0, c[0x0][0x360] ;  /* 0x0000d800ff007b82 */ /* 0x000e300000000800 */
[----:B------:R-:W1:Y:S01]  /*0050*/  LDC R9, c[0x0][0x39c] ;  /* 0x0000e700ff097b82 */ /* 0x000e620000000800 */
[----:B0-----:R-:W-:-:S02]  /*0060*/  IMAD R0, R0, UR4, R3 ;  /* 0x0000000400007c24 */ /* 0x001fc4000f8e0203 */
[----:B-1----:R-:W-:-:S05]  /*0070*/  IMAD R3, R9, UR5, RZ ;  /* 0x0000000509037c24 */ /* 0x002fca000f8e02ff */
[----:B------:R-:W-:-:S13]  /*0080*/  ISETP.GE.AND P0, PT, R0, R3, PT ;  /* 0x000000030000720c */ /* 0x000fda0003f06270 */
[----:B------:R-:W-:Y:S05]  /*0090*/  @P0 EXIT ;  /* 0x000000000000094d */ /* 0x000fea0003800000 */
[----:B------:R-:W-:Y:S01]  /*00a0*/  IABS R11, R9 ;  /* 0x00000009000b7213 */ /* 0x000fe20000000000 */
[----:B------:R-:W0:Y:S01]  /*00b0*/  LDCU UR6, c[0x0][0x398] ;  /* 0x00007300ff0677ac */ /* 0x000e220008000800 */
[----:B------:R-:W-:Y:S01]  /*00c0*/  ISETP.GE.AND P2, PT, R0, RZ, PT ;  /* 0x000000ff0000720c */ /* 0x000fe20003f46270 */
[----:B------:R-:W-:Y:S01]  /*00d0*/  BSSY.RECONVERGENT B0, `(.L_x_0) ;  /* 0x00000fd000007945 */ /* 0x000fe20003800200 */
[----:B------:R-:W1:Y:S01]  /*00e0*/  I2F.RP R4, R11 ;  /* 0x0000000b00047306 */ /* 0x000e620000209400 */
[----:B------:R-:W2:Y:S01]  /*00f0*/  LDCU.64 UR4, c[0x0][0x358] ;  /* 0x00006b00ff0477ac */ /* 0x000ea20008000a00 */
[----:B------:R-:W-:-:S06]  /*0100*/  IMAD.MOV.U32 R19, RZ, RZ, RZ ;  /* 0x000000ffff137224 */ /* 0x000fcc00078e00ff */
[----:B-1----:R-:W1:Y:S02]  /*0110*/  MUFU.RCP R4, R4 ;  /* 0x0000000400047308 */ /* 0x002e640000001000 */
[----:B-1----:R-:W-:-:S06]  /*0120*/  VIADD R2, R4, 0xffffffe ;  /* 0x0ffffffe04027836 */ /* 0x002fcc0000000000 */
[----:B------:R1:W3:Y:S02]  /*0130*/  F2I.FTZ.U32.TRUNC.NTZ R3, R2 ;  /* 0x0000000200037305 */ /* 0x0002e4000021f000 */
[----:B-1----:R-:W-:Y:S02]  /*0140*/  IMAD.MOV.U32 R2, RZ, RZ, RZ ;  /* 0x000000ffff027224 */ /* 0x002fe400078e00ff */
[----:B---3--:R-:W-:-:S04]  /*0150*/  IMAD.MOV R6, RZ, RZ, -R3 ;  /* 0x000000ffff067224 */ /* 0x008fc800078e0a03 */
[----:B------:R-:W-:Y:S01]  /*0160*/  IMAD R5, R6, R11, RZ ;  /* 0x0000000b06057224 */ /* 0x000fe200078e02ff */
[----:B------:R-:W-:-:S03]  /*0170*/  IABS R6, R0 ;  /* 0x0000000000067213 */ /* 0x000fc60000000000 */
[----:B------:R-:W-:Y:S01]  /*0180*/  IMAD.HI.U32 R3, R3, R5, R2 ;  /* 0x0000000503037227 */ /* 0x000fe200078e0002 */
[----:B------:R-:W-:-:S05]  /*0190*/  LOP3.LUT R2, RZ, R9, RZ, 0x33, !PT ;  /* 0x00000009ff027212 */ /* 0x000fca00078e33ff */
[----:B------:R-:W-:-:S04]  /*01a0*/  IMAD.HI.U32 R3, R3, R6, RZ ;  /* 0x0000000603037227 */ /* 0x000fc800078e00ff */
[----:B------:R-:W-:-:S04]  /*01b0*/  IMAD.MOV R4, RZ, RZ, -R3 ;  /* 0x000000ffff047224 */ /* 0x000fc800078e0a03 */
[C---:B------:R-:W-:Y:S02]  /*01c0*/  IMAD R4, R11.reuse, R4, R6 ;  /* 0x000000040b047224 */ /* 0x040fe400078e0206 */
[----:B------:R-:W1:Y:S03]  /*01d0*/  LDC R6, c[0x0][0x394] ;  /* 0x0000e500ff067b82 */ /* 0x000e660000000800 */
[----:B------:R-:W-:-:S13]  /*01e0*/  ISETP.GT.U32.AND P1, PT, R11, R4, PT ;  /* 0x000000040b00720c */ /* 0x000fda0003f24070 */
[----:B------:R-:W-:-:S04]  /*01f0*/  @!P1 IMAD.IADD R4, R4, 0x1, -R11 ;  /* 0x0000000104049824 */ /* 0x000fc800078e0a0b */
[----:B------:R-:W-:Y:S01]  /*0200*/  IMAD.IADD R5, R4, 0x1, -R11 ;  /* 0x0000000104057824 */ /* 0x000fe200078e0a0b */
[----:B------:R-:W-:-:S04]  /*0210*/  ISETP.GT.U32.AND P0, PT, R11, R4, PT ;  /* 0x000000040b00720c */ /* 0x000fc80003f04070 */
[----:B------:R-:W-:Y:S02]  /*0220*/  SEL R5, R5, R4, !P0 ;  /* 0x0000000405057207 */ /* 0x000fe40004000000 */
[----:B------:R-:W-:-:S03]  /*0230*/  ISETP.NE.AND P0, PT, R9, RZ, PT ;  /* 0x000000ff0900720c */ /* 0x000fc60003f05270 */
[----:B------:R-:W-:-:S05]  /*0240*/  @!P2 IMAD.MOV R5, RZ, RZ, -R5 ;  /* 0x000000ffff05a224 */ /* 0x000fca00078e0a05 */
[----:B------:R-:W-:-:S05]  /*0250*/  SEL R7, R2, R5, !P0 ;  /* 0x0000000502077207 */ /* 0x000fca0004000000 */
[----:B0-----:R-:W-:-:S05]  /*0260*/  IMAD R7, R7, UR6, RZ ;  /* 0x0000000607077c24 */ /* 0x001fca000f8e02ff */
[----:B-1----:R-:W-:-:S04]  /*0270*/  VIADDMNMX R10, R7, UR6, R6, PT ;  /* 0x00000006070a7c46 */ /* 0x002fc8000b800106 */
[----:B------:R-:W-:-:S13]  /*0280*/  ISETP.GE.AND P2, PT, R7, R10, PT ;  /* 0x0000000a0700720c */ /* 0x000fda0003f46270 */
[----:B--2---:R-:W-:Y:S05]  /*0290*/  @P2 BRA `(.L_x_1) ;  /* 0x0000000c00802947 */ /* 0x004fea0003800000 */
[----:B------:R-:W-:Y:S01]  /*02a0*/  ISETP.GE.U32.AND P3, PT, R4, R11, PT ;  /* 0x0000000b0400720c */ /* 0x000fe20003f66070 */
[----:B------:R-:W-:Y:S01]  /*02b0*/  @!P1 VIADD R3, R3, 0x1 ;  /* 0x0000000103039836 */ /* 0x000fe20000000000 */
[----:B------:R-:W-:Y:S01]  /*02c0*/  LOP3.LUT R4, R0, R9, RZ, 0x3c, !PT ;  /* 0x0000000900047212 */ /* 0x000fe200078e3cff */
[--C-:B------:R-:W-:Y:S01]  /*02d0*/  IMAD.IADD R8, R10, 0x1, -R7.reuse ;  /* 0x000000010a087824 */ /* 0x100fe200078e0a07 */
[----:B------:R-:W-:Y:S01]  /*02e0*/  BSSY.RECONVERGENT B1, `(.L_x_2) ;  /* 0x0000070000017945 */ /* 0x000fe20003800200 */
[----:B------:R-:W-:Y:S01]  /*02f0*/  IMAD.MOV.U32 R19, RZ, RZ, RZ ;  /* 0x000000ffff137224 */ /* 0x000fe200078e00ff */
[----:B------:R-:W-:Y:S01]  /*0300*/  ISETP.GE.AND P2, PT, R4, RZ, PT ;  /* 0x000000ff0400720c */ /* 0x000fe20003f46270 */
[----:B------:R-:W-:Y:S01]  /*0310*/  IMAD.IADD R4, R7, 0x1, -R10 ;  /* 0x0000000107047824 */ /* 0x000fe200078e0a0a */
[----:B------:R-:W-:Y:S01]  /*0320*/  LOP3.LUT R25, R8, 0xf, RZ, 0xc0, !PT ;  /* 0x0000000f08197812 */ /* 0x000fe200078ec0ff */
[----:B------:R-:W-:-:S03]  /*0330*/  IMAD.MOV.U32 R14, RZ, RZ, R7 ;  /* 0x000000ffff0e7224 */ /* 0x000fc600078e0007 */
[----:B------:R-:W-:Y:S01]  /*0340*/  ISETP.NE.AND P1, PT, R25, RZ, PT ;  /* 0x000000ff1900720c */ /* 0x000fe20003f25270 */
[----:B------:R-:W-:Y:S01]  /*0350*/  @P3 VIADD R3, R3, 0x1 ;  /* 0x0000000103033836 */ /* 0x000fe20000000000 */
[----:B------:R-:W-:-:S05]  /*0360*/  ISETP.GT.U32.AND P3, PT, R4, -0x10, PT ;  /* 0xfffffff00400780c */ /* 0x000fca0003f64070 */
[----:B------:R-:W-:-:S05]  /*0370*/  @!P2 IMAD.MOV R3, RZ, RZ, -R3 ;  /* 0x000000ffff03a224 */ /* 0x000fca00078e0a03 */
[----:B------:R-:W-:-:S03]  /*0380*/  SEL R11, R2, R3, !P0 ;  /* 0x00000003020b7207 */ /* 0x000fc60004000000 */
[----:B------:R-:W-:Y:S05]  /*0390*/  @P3 BRA `(.L_x_3) ;  /* 0x0000000400903947 */ /* 0x000fea0003800000 */
[----:B------:R-:W0:Y:S01]  /*03a0*/  LDC.64 R2, c[0x0][0x380] ;  /* 0x0000e000ff027b82 */ /* 0x000e220000000a00 */
[----:B------:R-:W-:Y:S01]  /*03b0*/  LOP3.LUT R12, R8, 0xfffffff0, RZ, 0xc0, !PT ;  /* 0xfffffff0080c7812 */ /* 0x000fe200078ec0ff */
[--C-:B------:R-:W-:Y:S02]  /*03c0*/  IMAD R9, R11, R6, R7.reuse ;  /* 0x000000060b097224 */ /* 0x100fe400078e0207 */
[----:B------:R-:W-:Y:S02]  /*03d0*/  IMAD.MOV.U32 R19, RZ, RZ, RZ ;  /* 0x000000ffff137224 */ /* 0x000fe400078e00ff */
[----:B------:R-:W-:Y:S02]  /*03e0*/  IMAD.MOV.U32 R14, RZ, RZ, R7 ;  /* 0x000000ffff0e7224 */ /* 0x000fe400078e0007 */
[----:B------:R-:W-:-:S07]  /*03f0*/  IMAD.MOV.U32 R13, RZ, RZ, RZ ;  /* 0x000000ffff0d7224 */ /* 0x000fce00078e00ff */
.L_x_4:
[----:B0-----:R-:W-:-:S05]  /*0400*/  IMAD.WIDE R4, R9, 0x4, R2 ;  /* 0x0000000409047825 */ /* 0x001fca00078e0202 */
[----:B------:R-:W2:Y:S04]  /*0410*/  LDG.E.CONSTANT R15, desc[UR4][R4.64+0x4] ;  /* 0x00000404040f7981 */ /* 0x000ea8000c1e9900 */
[----:B------:R-:W3:Y:S04]  /*0420*/  LDG.E.CONSTANT R18, desc[UR4][R4.64] ;  /* 0x0000000404127981 */ /* 0x000ee8000c1e9900 */
[----:B------:R-:W4:Y:S04]  /*0430*/  LDG.E.CONSTANT R21, desc[UR4][R4.64+0x8] ;  /* 0x0000080404157981 */ /* 0x000f28000c1e9900 */
[----:B------:R-:W5:Y:S04]  /*0440*/  LDG.E.CONSTANT R22, desc[UR4][R4.64+0xc] ;  /* 0x00000c0404167981 */ /* 0x000f68000c1e9900 */
[----:B------:R-:W5:Y:S04]  /*0450*/  LDG.E.CONSTANT R17, desc[UR4][R4.64+0x14] ;  /* 0x0000140404117981 */ /* 0x000f68000c1e9900 */
[----:B------:R-:W5:Y:S01]  /*0460*/  LDG.E.CONSTANT R16, desc[UR4][R4.64+0x10] ;  /* 0x0000100404107981 */ /* 0x000f62000c1e9900 */
[----:B------:R-:W-:-:S02]  /*0470*/  IMAD.MOV.U32 R10, RZ, RZ, 0x1 ;  /* 0x00000001ff0a7424 */ /* 0x000fc400078e00ff */
[C---:B------:R-:W-:Y:S01]  /*0480*/  VIADD R23, R13.reuse, 0x1 ;  /* 0x000000010d177836 */ /* 0x040fe20000000000 */
[----:B------:R-:W5:Y:S04]  /*0490*/  LDG.E.CONSTANT R24, desc[UR4][R4.64+0x28] ;  /* 0x0000280404187981 */ /* 0x000f68000c1e9900 */
[----:B------:R-:W-:Y:S01]  /*04a0*/  SHF.L.U32 R23, R10, R23, RZ ;  /* 0x000000170a177219 */ /* 0x000fe200000006ff */
[----:B------:R-:W-:-:S05]  /*04b0*/  VIADD R27, R13, 0x3 ;  /* 0x000000030d1b7836 */ /* 0x000fca0000000000 */
[C---:B------:R-:W-:Y:S02]  /*04c0*/  SHF.L.U32 R27, R10.reuse, R27, RZ ;  /* 0x0000001b0a1b7219 */ /* 0x040fe400000006ff */
[----:B--2---:R-:W-:Y:S02]  /*04d0*/  ISETP.NE.AND P2, PT, R15, RZ, PT ;  /* 0x000000ff0f00720c */ /* 0x004fe40003f45270 */
[----:B------:R-:W-:Y:S02]  /*04e0*/  SHF.L.U32 R15, R10, R13, RZ ;  /* 0x0000000d0a0f7219 */ /* 0x000fe400000006ff */
[----:B---3--:R-:W-:Y:S02]  /*04f0*/  ISETP.NE.AND P0, PT, R18, RZ, PT ;  /* 0x000000ff1200720c */ /* 0x008fe40003f05270 */
[----:B------:R-:W-:Y:S01]  /*0500*/  SEL R23, R23, RZ, P2 ;  /* 0x000000ff17177207 */ /* 0x000fe20001000000 */
[----:B------:R-:W2:Y:S01]  /*0510*/  LDG.E.CONSTANT R18, desc[UR4][R4.64+0x1c] ;  /* 0x00001c0404127981 */ /* 0x000ea2000c1e9900 */
[----:B------:R-:W-:-:S03]  /*0520*/  SEL R20, R15, RZ, P0 ;  /* 0x000000ff0f147207 */ /* 0x000fc60000000000 */
[----:B------:R-:W3:Y:S01]  /*0530*/  LDG.E.CONSTANT R15, desc[UR4][R4.64+0x18] ;  /* 0x00001804040f7981 */ /* 0x000ee2000c1e9900 */
[----:B------:R-:W-:-:S03]  /*0540*/  LOP3.LUT R23, R23, R20, R19, 0xfe, !PT ;  /* 0x0000001417177212 */ /* 0x000fc600078efe13 */
[----:B------:R-:W2:Y:S01]  /*0550*/  LDG.E.CONSTANT R19, desc[UR4][R4.64+0x20] ;  /* 0x0000200404137981 */ /* 0x000ea2000c1e9900 */
[----:B----4-:R-:W-:Y:S01]  /*0560*/  ISETP.NE.AND P0, PT, R21, RZ, PT ;  /* 0x000000ff1500720c */ /* 0x010fe20003f05270 */
[----:B------:R-:W-:Y:S02]  /*0570*/  VIADD R21, R13, 0x2 ;  /* 0x000000020d157836 */ /* 0x000fe40000000000 */
[----:B------:R-:W4:Y:S01]  /*0580*/  LDG.E.CONSTANT R20, desc[UR4][R4.64+0x24] ;  /* 0x0000240404147981 */ /* 0x000f22000c1e9900 */
[----:B-----5:R-:W-:Y:S02]  /*0590*/  ISETP.NE.AND P2, PT, R22, RZ, PT ;  /* 0x000000ff1600720c */ /* 0x020fe40003f45270 */
[----:B------:R-:W-:Y:S01]  /*05a0*/  SHF.L.U32 R21, R10, R21, RZ ;  /* 0x000000150a157219 */ /* 0x000fe200000006ff */
[----:B------:R-:W5:Y:S01]  /*05b0*/  LDG.E.CONSTANT R22, desc[UR4][R4.64+0x30] ;  /* 0x0000300404167981 */ /* 0x000f62000c1e9900 */
[----:B------:R-:W-:Y:S02]  /*05c0*/  SEL R27, R27, RZ, P2 ;  /* 0x000000ff1b1b7207 */ /* 0x000fe40001000000 */
[----:B------:R-:W-:-:S02]  /*05d0*/  SEL R26, R21, RZ, P0 ;  /* 0x000000ff151a7207 */ /* 0x000fc40000000000 */
[----:B------:R-:W-:Y:S01]  /*05e0*/  ISETP.NE.AND P2, PT, R17, RZ, PT ;  /* 0x000000ff1100720c */ /* 0x000fe20003f45270 */
[----:B------:R-:W-:Y:S01]  /*05f0*/  VIADD R17, R13, 0x4 ;  /* 0x000000040d117836 */ /* 0x000fe20000000000 */
[----:B------:R-:W-:Y:S01]  /*0600*/  LOP3.LUT R26, R27, R26, R23, 0xfe, !PT ;  /* 0x0000001a1b1a7212 */ /* 0x000fe200078efe17 */
[----:B------:R-:W5:Y:S01]  /*0610*/  LDG.E.CONSTANT R21, desc[UR4][R4.64+0x34] ;  /* 0x0000340404157981 */ /* 0x000f62000c1e9900 */
[----:B------:R-:W-:-:S03]  /*0620*/  VIADD R27, R13, 0x5 ;  /* 0x000000050d1b7836 */ /* 0x000fc60000000000 */
[----:B------:R-:W5:Y:S01]  /*0630*/  LDG.E.CONSTANT R23, desc[UR4][R4.64+0x2c] ;  /* 0x00002c0404177981 */ /* 0x000f62000c1e9900 */
[----:B------:R-:W-:Y:S02]  /*0640*/  ISETP.NE.AND P0, PT, R16, RZ, PT ;  /* 0x000000ff1000720c */ /* 0x000fe40003f05270 */
[C---:B------:R-:W-:Y:S01]  /*0650*/  SHF.L.U32 R17, R10.reuse, R17, RZ ;  /* 0x000000110a117219 */ /* 0x040fe200000006ff */
[----:B------:R-:W5:Y:S01]  /*0660*/  LDG.E.CONSTANT R16, desc[UR4][R4.64+0x38] ;  /* 0x0000380404107981 */ /* 0x000f62000c1e9900 */
[----:B------:R-:W-:Y:S02]  /*0670*/  SHF.L.U32 R27, R10, R27, RZ ;  /* 0x0000001b0a1b7219 */ /* 0x000fe400000006ff */
[----:B------:R-:W-:Y:S02]  /*0680*/  SEL R17, R17, RZ, P0 ;  /* 0x000000ff11117207 */ /* 0x000fe40000000000 */
[----:B------:R-:W-:-:S04]  /*0690*/  SEL R27, R27, RZ, P2 ;  /* 0x000000ff1b1b7207 */ /* 0x000fc80001000000 */
[----:B------:R-:W-:Y:S02]  /*06a0*/  LOP3.LUT R26, R27, R17, R26, 0xfe, !PT ;  /* 0x000000111b1a7212 */ /* 0x000fe400078efe1a */
[----:B------:R0:W5:Y:S01]  /*06b0*/  LDG.E.CONSTANT R17, desc[UR4][R4.64+0x3c] ;  /* 0x00003c0404117981 */ /* 0x000162000c1e9900 */
[C---:B------:R-:W-:Y:S02]  /*06c0*/  VIADD R27, R13.reuse, 0x7 ;  /* 0x000000070d1b7836 */ /* 0x040fe40000000000 */
[----:B------:R-:W-:-:S03]  /*06d0*/  VIADD R29, R13, 0x9 ;  /* 0x000000090d1d7836 */ /* 0x000fc60000000000 */
[C---:B------:R-:W-:Y:S02]  /*06e0*/  SHF.L.U32 R27, R10.reuse, R27, RZ ;  /* 0x0000001b0a1b7219 */ /* 0x040fe400000006ff */
[----:B------:R-:W-:Y:S01]  /*06f0*/  SHF.L.U32 R29, R10, R29, RZ ;  /* 0x0000001d0a1d7219 */ /* 0x000fe200000006ff */
[----:B0-----:R-:W-:-:S05]  /*0700*/  VIADD R5, R13, 0xa ;  /* 0x0000000a0d057836 */ /* 0x001fca0000000000 */
[----:B------:R-:W-:Y:S01]  /*0710*/  SHF.L.U32 R5, R10, R5, RZ ;  /* 0x000000050a057219 */ /* 0x000fe200000006ff */
[----:B------:R-:W-:Y:S02]  /*0720*/  VIADD R14, R14, 0x10 ;  /* 0x000000100e0e7836 */ /* 0x000fe40000000000 */
[----:B------:R-:W-:Y:S01]  /*0730*/  VIADD R9, R9, 0x10 ;  /* 0x0000001009097836 */ /* 0x000fe20000000000 */
[----:B---3--:R-:W-:Y:S01]  /*0740*/  ISETP.NE.AND P0, PT, R15, RZ, PT ;  /* 0x000000ff0f00720c */ /* 0x008fe20003f05270 */
[----:B------:R-:W-:Y:S01]  /*0750*/  VIADD R15, R13, 0x6 ;  /* 0x000000060d0f7836 */ /* 0x000fe20000000000 */
[----:B--2---:R-:W-:Y:S02]  /*0760*/  ISETP.NE.AND P2, PT, R18, RZ, PT ;  /* 0x000000ff1200720c */ /* 0x004fe40003f45270 */
[----:B------:R-:W-:Y:S01]  /*0770*/  ISETP.NE.AND P3, PT, R19, RZ, PT ;  /* 0x000000ff1300720c */ /* 0x000fe20003f65270 */
[----:B------:R-:W-:Y:S01]  /*0780*/  VIADD R19, R13, 0x8 ;  /* 0x000000080d137836 */ /* 0x000fe20000000000 */
[----:B------:R-:W-:-:S02]  /*0790*/  SHF.L.U32 R15, R10, R15, RZ ;  /* 0x0000000f0a0f7219 */ /* 0x000fc400000006ff */
[----:B----4-:R-:W-:Y:S02]  /*07a0*/  ISETP.NE.AND P4, PT, R20, RZ, PT ;  /* 0x000000ff1400720c */ /* 0x010fe40003f85270 */
[----:B------:R-:W-:Y:S02]  /*07b0*/  SEL R15, R15, RZ, P0 ;  /* 0x000000ff0f0f7207 */ /* 0x000fe40000000000 */
[----:B------:R-:W-:Y:S02]  /*07c0*/  SEL R27, R27, RZ, P2 ;  /* 0x000000ff1b1b7207 */ /* 0x000fe40001000000 */
[----:B------:R-:W-:Y:S02]  /*07d0*/  SHF.L.U32 R19, R10, R19, RZ ;  /* 0x000000130a137219 */ /* 0x000fe400000006ff */
[----:B------:R-:W-:Y:S02]  /*07e0*/  LOP3.LUT R4, R27, R15, R26, 0xfe, !PT ;  /* 0x0000000f1b047212 */ /* 0x000fe400078efe1a */
[----:B------:R-:W-:-:S02]  /*07f0*/  SEL R19, R19, RZ, P3 ;  /* 0x000000ff13137207 */ /* 0x000fc40001800000 */
[----:B------:R-:W-:-:S04]  /*0800*/  SEL R29, R29, RZ, P4 ;  /* 0x000000ff1d1d7207 */ /* 0x000fc80002000000 */
[----:B------:R-:W-:Y:S01]  /*0810*/  LOP3.LUT R4, R29, R19, R4, 0xfe, !PT ;  /* 0x000000131d047212 */ /* 0x000fe200078efe04 */
[----:B------:R-:W-:Y:S01]  /*0820*/  VIADD R19, R13, 0xc ;  /* 0x0000000c0d137836 */ /* 0x000fe20000000000 */
[----:B-----5:R-:W-:Y:S01]  /*0830*/  ISETP.NE.AND P2, PT, R23, RZ, PT ;  /* 0x000000ff1700720c */ /* 0x020fe20003f45270 */
[----:B------:R-:W-:Y:S01]  /*0840*/  VIADD R15, R13, 0xb ;  /* 0x0000000b0d0f7836 */ /* 0x000fe20000000000 */
[----:B------:R-:W-:Y:S01]  /*0850*/  ISETP.NE.AND P4, PT, R21, RZ, PT ;  /* 0x000000ff1500720c */ /* 0x000fe20003f85270 */
[C---:B------:R-:W-:Y:S01]  /*0860*/  VIADD R21, R13.reuse, 0xd ;  /* 0x0000000d0d157836 */ /* 0x040fe20000000000 */
[----:B------:R-:W-:Y:S01]  /*0870*/  ISETP.NE.AND P3, PT, R22, RZ, PT ;  /* 0x000000ff1600720c */ /* 0x000fe20003f65270 */
[C---:B------:R-:W-:Y:S01]  /*0880*/  VIADD R23, R13.reuse, 0xe ;  /* 0x0000000e0d177836 */ /* 0x040fe20000000000 */
[----:B------:R-:W-:Y:S01]  /*0890*/  SHF.L.U32 R19, R10, R19, RZ ;  /* 0x000000130a137219 */ /* 0x000fe200000006ff */
[C---:B------:R-:W-:Y:S02]  /*08a0*/  VIADD R27, R13.reuse, 0xf ;  /* 0x0000000f0d1b7836 */ /* 0x040fe40000000000 */
[----:B------:R-:W-:Y:S01]  /*08b0*/  VIADD R13, R13, 0x10 ;  /* 0x000000100d0d7836 */ /* 0x000fe20000000000 */
[----:B------:R-:W-:-:S02]  /*08c0*/  ISETP.NE.AND P0, PT, R24, RZ, PT ;  /* 0x000000ff1800720c */ /* 0x000fc40003f05270 */
[C---:B------:R-:W-:Y:S02]  /*08d0*/  SHF.L.U32 R15, R10.reuse, R15, RZ ;  /* 0x0000000f0a0f7219 */ /* 0x040fe400000006ff */
[----:B------:R-:W-:Y:S02]  /*08e0*/  SEL R19, R19, RZ, P3 ;  /* 0x000000ff13137207 */ /* 0x000fe40001800000 */
[----:B------:R-:W-:Y:S02]  /*08f0*/  ISETP.NE.AND P3, PT, R13, R12, PT ;  /* 0x0000000c0d00720c */ /* 0x000fe40003f65270 */
[----:B------:R-:W-:Y:S02]  /*0900*/  SEL R5, R5, RZ, P0 ;  /* 0x000000ff05057207 */ /* 0x000fe40000000000 */
[----:B------:R-:W-:Y:S02]  /*0910*/  SEL R15, R15, RZ, P2 ;  /* 0x000000ff0f0f7207 */ /* 0x000fe40001000000 */
[----:B------:R-:W-:-:S02]  /*0920*/  SHF.L.U32 R21, R10, R21, RZ ;  /* 0x000000150a157219 */ /* 0x000fc400000006ff */
[----:B------:R-:W-:Y:S02]  /*0930*/  LOP3.LUT R4, R15, R5, R4, 0xfe, !PT ;  /* 0x000000050f047212 */ /* 0x000fe400078efe04 */
[----:B------:R-:W-:Y:S02]  /*0940*/  SEL R21, R21, RZ, P4 ;  /* 0x000000ff15157207 */ /* 0x000fe40002000000 */
[C---:B------:R-:W-:Y:S02]  /*0950*/  SHF.L.U32 R23, R10.reuse, R23, RZ ;  /* 0x000000170a177219 */ /* 0x040fe400000006ff */
[----:B------:R-:W-:Y:S02]  /*0960*/  SHF.L.U32 R27, R10, R27, RZ ;  /* 0x0000001b0a1b7219 */ /* 0x000fe400000006ff */
[----:B------:R-:W-:Y:S02]  /*0970*/  ISETP.NE.AND P0, PT, R16, RZ, PT ;  /* 0x000000ff1000720c */ /* 0x000fe40003f05270 */
[----:B------:R-:W-:-:S02]  /*0980*/  ISETP.NE.AND P2, PT, R17, RZ, PT ;  /* 0x000000ff1100720c */ /* 0x000fc40003f45270 */
[----:B------:R-:W-:Y:S02]  /*0990*/  LOP3.LUT R19, R21, R19, R4, 0xfe, !PT ;  /* 0x0000001315137212 */ /* 0x000fe400078efe04 */
[----:B------:R-:W-:Y:S02]  /*09a0*/  SEL R4, R23, RZ, P0 ;  /* 0x000000ff17047207 */ /* 0x000fe40000000000 */
[----:B------:R-:W-:-:S04]  /*09b0*/  SEL R27, R27, RZ, P2 ;  /* 0x000000ff1b1b7207 */ /* 0x000fc80001000000 */
[----:B------:R-:W-:Y:S01]  /*09c0*/  LOP3.LUT R19, R27, R4, R19, 0xfe, !PT ;  /* 0x000000041b137212 */ /* 0x000fe200078efe13 */
[----:B------:R-:W-:Y:S06]  /*09d0*/  @P3 BRA `(.L_x_4) ;  /* 0xfffffff800883947 */ /* 0x000fec000383ffff */
.L_x_3:
[----:B------:R-:W-:Y:S05]  /*09e0*/  BSYNC.RECONVERGENT B1 ;  /* 0x0000000000017941 */ /* 0x000fea0003800200 */
.L_x_2:
[----:B------:R-:W-:Y:S05]  /*09f0*/  @!P1 BRA `(.L_x_1) ;  /* 0x0000000400a89947 */ /* 0x000fea0003800000 */
[----:B------:R-:W-:Y:S01]  /*0a00*/  ISETP.GE.U32.AND P1, PT, R25, 0x8, PT ;  /* 0x000000081900780c */ /* 0x000fe20003f26070 */
[----:B------:R-:W-:Y:S01]  /*0a10*/  BSSY.RECONVERGENT B1, `(.L_x_5) ;  /* 0x0000035000017945 */ /* 0x000fe20003800200 */
[----:B------:R-:W-:-:S04]  /*0a20*/  LOP3.LUT R18, R8, 0x7, RZ, 0xc0, !PT ;  /* 0x0000000708127812 */ /* 0x000fc800078ec0ff */
[----:B------:R-:W-:-:S07]  /*0a30*/  ISETP.NE.AND P0, PT, R18, RZ, PT ;  /* 0x000000ff1200720c */ /* 0x000fce0003f05270 */
[----:B------:R-:W-:Y:S06]  /*0a40*/  @!P1 BRA `(.L_x_6) ;  /* 0x0000000000c49947 */ /* 0x000fec0003800000 */
[----:B------:R-:W0:Y:S01]  /*0a50*/  LDC.64 R4, c[0x0][0x380] ;  /* 0x0000e000ff047b82 */ /* 0x000e220000000a00 */
[----:B------:R-:W-:-:S04]  /*0a60*/  IMAD R3, R11, R6, R14 ;  /* 0x000000060b037224 */ /* 0x000fc800078e020e */
[----:B0-----:R-:W-:-:S05]  /*0a70*/  IMAD.WIDE R4, R3, 0x4, R4 ;  /* 0x0000000403047825 */ /* 0x001fca00078e0204 */
[----:B------:R-:W2:Y:S04]  /*0a80*/  LDG.E.CONSTANT R10, desc[UR4][R4.64+0x4] ;  /* 0x00000404040a7981 */ /* 0x000ea8000c1e9900 */
[----:B------:R-:W3:Y:S04]  /*0a90*/  LDG.E.CONSTANT R12, desc[UR4][R4.64] ;  /* 0x00000004040c7981 */ /* 0x000ee8000c1e9900 */
[----:B------:R-:W4:Y:S04]  /*0aa0*/  LDG.E.CONSTANT R16, desc[UR4][R4.64+0x8] ;  /* 0x0000080404107981 */ /* 0x000f28000c1e9900 */
[----:B------:R-:W5:Y:S04]  /*0ab0*/  LDG.E.CONSTANT R21, desc[UR4][R4.64+0x10] ;  /* 0x0000100404157981 */ /* 0x000f68000c1e9900 */
[----:B------:R-:W5:Y:S04]  /*0ac0*/  LDG.E.CONSTANT R20, desc[UR4][R4.64+0xc] ;  /* 0x00000c0404147981 */ /* 0x000f68000c1e9900 */
[----:B------:R-:W5:Y:S04]  /*0ad0*/  LDG.E.CONSTANT R2, desc[UR4][R4.64+0x14] ;  /* 0x0000140404027981 */ /* 0x000f68000c1e9900 */
[----:B------:R-:W5:Y:S04]  /*0ae0*/  LDG.E.CONSTANT R3, desc[UR4][R4.64+0x18] ;  /* 0x0000180404037981 */ /* 0x000f68000c1e9900 */
[----:B------:R0:W5:Y:S01]  /*0af0*/  LDG.E.CONSTANT R9, desc[UR4][R4.64+0x1c] ;  /* 0x00001c0404097981 */ /* 0x000162000c1e9900 */
[----:B------:R-:W-:-:S04]  /*0b00*/  IMAD.IADD R13, R14, 0x1, -R7 ;  /* 0x000000010e0d7824 */ /* 0x000fc800078e0a07 */
[C---:B------:R-:W-:Y:S02]  /*0b10*/  VIADD R15, R13.reuse, 0x1 ;  /* 0x000000010d0f7836 */ /* 0x040fe40000000000 */
[C---:B------:R-:W-:Y:S02]  /*0b20*/  VIADD R17, R13.reuse, 0x2 ;  /* 0x000000020d117836 */ /* 0x040fe40000000000 */
[----:B0-----:R-:W-:Y:S02]  /*0b30*/  VIADD R5, R13, 0x3 ;  /* 0x000000030d057836 */ /* 0x001fe40000000000 */
[----:B------:R-:W-:Y:S01]  /*0b40*/  VIADD R14, R14, 0x8 ;  /* 0x000000080e0e7836 */ /* 0x000fe20000000000 */
[----:B--2---:R-:W-:Y:S01]  /*0b50*/  ISETP.NE.AND P2, PT, R10, RZ, PT ;  /* 0x000000ff0a00720c */ /* 0x004fe20003f45270 */
[----:B------:R-:W-:Y:S01]  /*0b60*/  IMAD.MOV.U32 R10, RZ, RZ, 0x1 ;  /* 0x00000001ff0a7424 */ /* 0x000fe200078e00ff */
[----:B---3--:R-:W-:-:S04]  /*0b70*/  ISETP.NE.AND P1, PT, R12, RZ, PT ;  /* 0x000000ff0c00720c */ /* 0x008fc80003f25270 */
[----:B------:R-:W-:Y:S02]  /*0b80*/  SHF.L.U32 R15, R10, R15, RZ ;  /* 0x0000000f0a0f7219 */ /* 0x000fe400000006ff */
[----:B----4-:R-:W-:Y:S02]  /*0b90*/  ISETP.NE.AND P3, PT, R16, RZ, PT ;  /* 0x000000ff1000720c */ /* 0x010fe40003f65270 */
[C---:B------:R-:W-:Y:S02]  /*0ba0*/  SHF.L.U32 R17, R10.reuse, R17, RZ ;  /* 0x000000110a117219 */ /* 0x040fe400000006ff */
[----:B------:R-:W-:Y:S02]  /*0bb0*/  SHF.L.U32 R12, R10, R13, RZ ;  /* 0x0000000d0a0c7219 */ /* 0x000fe400000006ff */
[----:B------:R-:W-:Y:S02]  /*0bc0*/  SEL R15, R15, RZ, P2 ;  /* 0x000000ff0f0f7207 */ /* 0x000fe40001000000 */
[----:B------:R-:W-:-:S02]  /*0bd0*/  SEL R17, R17, RZ, P3 ;  /* 0x000000ff11117207 */ /* 0x000fc40001800000 */
[----:B------:R-:W-:-:S04]  /*0be0*/  SEL R12, R12, RZ, P1 ;  /* 0x000000ff0c0c7207 */ /* 0x000fc80000800000 */
[----:B------:R-:W-:Y:S01]  /*0bf0*/  LOP3.LUT R12, R17, R12, R15, 0xfe, !PT ;  /* 0x0000000c110c7212 */ /* 0x000fe200078efe0f */
[----:B------:R-:W-:Y:S01]  /*0c00*/  VIADD R15, R13, 0x4 ;  /* 0x000000040d0f7836 */ /* 0x000fe20000000000 */
[----:B-----5:R-:W-:Y:S01]  /*0c10*/  ISETP.NE.AND P2, PT, R21, RZ, PT ;  /* 0x000000ff1500720c */ /* 0x020fe20003f45270 */
[C---:B------:R-:W-:Y:S01]  /*0c20*/  VIADD R17, R13.reuse, 0x5 ;  /* 0x000000050d117836 */ /* 0x040fe20000000000 */
[----:B------:R-:W-:Y:S01]  /*0c30*/  ISETP.NE.AND P1, PT, R20, RZ, PT ;  /* 0x000000ff1400720c */ /* 0x000fe20003f25270 */
[C---:B------:R-:W-:Y:S01]  /*0c40*/  VIADD R21, R13.reuse, 0x6 ;  /* 0x000000060d157836 */ /* 0x040fe20000000000 */
[C---:B------:R-:W-:Y:S02]  /*0c50*/  SHF.L.U32 R5, R10.reuse, R5, RZ ;  /* 0x000000050a057219 */ /* 0x040fe400000006ff */
[----:B------:R-:W-:Y:S01]  /*0c60*/  SHF.L.U32 R15, R10, R15, RZ ;  /* 0x0000000f0a0f7219 */ /* 0x000fe200000006ff */
[----:B------:R-:W-:Y:S01]  /*0c70*/  VIADD R13, R13, 0x7 ;  /* 0x000000070d0d7836 */ /* 0x000fe20000000000 */
[----:B------:R-:W-:-:S02]  /*0c80*/  SEL R5, R5, RZ, P1 ;  /* 0x000000ff05057207 */ /* 0x000fc40000800000 */
[----:B------:R-:W-:Y:S02]  /*0c90*/  SEL R15, R15, RZ, P2 ;  /* 0x000000ff0f0f7207 */ /* 0x000fe40001000000 */
[C---:B------:R-:W-:Y:S02]  /*0ca0*/  SHF.L.U32 R17, R10.reuse, R17, RZ ;  /* 0x000000110a117219 */ /* 0x040fe400000006ff */
[----:B------:R-:W-:Y:S02]  /*0cb0*/  SHF.L.U32 R21, R10, R21, RZ ;  /* 0x000000150a157219 */ /* 0x000fe400000006ff */
[----:B------:R-:W-:Y:S02]  /*0cc0*/  ISETP.NE.AND P1, PT, R2, RZ, PT ;  /* 0x000000ff0200720c */ /* 0x000fe40003f25270 */
[----:B------:R-:W-:Y:S02]  /*0cd0*/  ISETP.NE.AND P2, PT, R3, RZ, PT ;  /* 0x000000ff0300720c */ /* 0x000fe40003f45270 */
[----:B------:R-:W-:-:S02]  /*0ce0*/  SHF.L.U32 R13, R10, R13, RZ ;  /* 0x0000000d0a0d7219 */ /* 0x000fc400000006ff */
[----:B------:R-:W-:Y:S02]  /*0cf0*/  LOP3.LUT R5, R15, R12, R5, 0xfe, !PT ;  /* 0x0000000c0f057212 */ /* 0x000fe400078efe05 */
[----:B------:R-:W-:Y:S02]  /*0d00*/  ISETP.NE.AND P3, PT, R9, RZ, PT ;  /* 0x000000ff0900720c */ /* 0x000fe40003f65270 */
[----:B------:R-:W-:Y:S02]  /*0d10*/  SEL R2, R17, RZ, P1 ;  /* 0x000000ff11027207 */ /* 0x000fe40000800000 */
[----:B------:R-:W-:Y:S02]  /*0d20*/  SEL R21, R21, RZ, P2 ;  /* 0x000000ff15157207 */ /* 0x000fe40001000000 */
[----:B------:R-:W-:Y:S02]  /*0d30*/  SEL R13, R13, RZ, P3 ;  /* 0x000000ff0d0d7207 */ /* 0x000fe40001800000 */
[----:B------:R-:W-:-:S04]  /*0d40*/  LOP3.LUT R2, R21, R5, R2, 0xfe, !PT ;  /* 0x0000000515027212 */ /* 0x000fc800078efe02 */
[----:B------:R-:W-:-:S07]  /*0d50*/  LOP3.LUT R19, R19, R2, R13, 0xfe, !PT ;  /* 0x0000000213137212 */ /* 0x000fce00078efe0d */
.L_x_6:
[----:B------:R-:W-:Y:S05]  /*0d60*/  BSYNC.RECONVERGENT B1 ;  /* 0x0000000000017941 */ /* 0x000fea0003800200 */
.L_x_5:
        /* <DEDUP_REMOVED lines=12> */
[----:B------:R0:W5:Y:S01]  /*0e30*/  LDG.E.CONSTANT R13, desc[UR4][R2.64+0xc] ;  /* 0x00000c04020d7981 */ /* 0x000162000c1e9900 */
[----:B------:R-:W-:-:S02]  /*0e40*/  IMAD.IADD R4, R14, 0x1, -R7 ;  /* 0x000000010e047824 */ /* 0x000fc400078e0a07 */
[----:B------:R-:W-:Y:S02]  /*0e50*/  IMAD.MOV.U32 R5, RZ, RZ, 0x1 ;  /* 0x00000001ff057424 */ /* 0x000fe400078e00ff */
[C---:B------:R-:W-:Y:S02]  /*0e60*/  VIADD R10, R4.reuse, 0x1 ;  /* 0x00000001040a7836 */ /* 0x040fe40000000000 */
[C---:B------:R-:W-:Y:S02]  /*0e70*/  VIADD R16, R4.reuse, 0x2 ;  /* 0x0000000204107836 */ /* 0x040fe40000000000 */
[----:B------:R-:W-:Y:S01]  /*0e80*/  VIADD R18, R4, 0x3 ;  /* 0x0000000304127836 */ /* 0x000fe20000000000 */
[C---:B------:R-:W-:Y:S01]  /*0e90*/  SHF.L.U32 R4, R5.reuse, R4, RZ ;  /* 0x0000000405047219 */ /* 0x040fe200000006ff */
[----:B------:R-:W-:Y:S01]  /*0ea0*/  VIADD R14, R14, 0x4 ;  /* 0x000000040e0e7836 */ /* 0x000fe20000000000 */
[C---:B------:R-:W-:Y:S02]  /*0eb0*/  SHF.L.U32 R10, R5.reuse, R10, RZ ;  /* 0x0000000a050a7219 */ /* 0x040fe400000006ff */
[----:B------:R-:W-:-:S02]  /*0ec0*/  SHF.L.U32 R16, R5, R16, RZ ;  /* 0x0000001005107219 */ /* 0x000fc400000006ff */
[----:B------:R-:W-:Y:S02]  /*0ed0*/  SHF.L.U32 R18, R5, R18, RZ ;  /* 0x0000001205127219 */ /* 0x000fe400000006ff */
[----:B--2---:R-:W-:Y:S02]  /*0ee0*/  ISETP.NE.AND P1, PT, R15, RZ, PT ;  /* 0x000000ff0f00720c */ /* 0x004fe40003f25270 */
[----:B---3--:R-:W-:Y:S02]  /*0ef0*/  ISETP.NE.AND P2, PT, R9, RZ, PT ;  /* 0x000000ff0900720c */ /* 0x008fe40003f45270 */
[----:B------:R-:W-:Y:S02]  /*0f00*/  SEL R4, R4, RZ, P1 ;  /* 0x000000ff04047207 */ /* 0x000fe40000800000 */
[----:B----4-:R-:W-:Y:S02]  /*0f10*/  ISETP.NE.AND P3, PT, R12, RZ, PT ;  /* 0x000000ff0c00720c */ /* 0x010fe40003f65270 */
[----:B0-----:R-:W-:-:S02]  /*0f20*/  SEL R3, R10, RZ, P2 ;  /* 0x000000ff0a037207 */ /* 0x001fc40001000000 */
[----:B-----5:R-:W-:Y:S02]  /*0f30*/  ISETP.NE.AND P4, PT, R13, RZ, PT ;  /* 0x000000ff0d00720c */ /* 0x020fe40003f85270 */
[----:B------:R-:W-:Y:S02]  /*0f40*/  SEL R16, R16, RZ, P3 ;  /* 0x000000ff10107207 */ /* 0x000fe40001800000 */
[----:B------:R-:W-:Y:S02]  /*0f50*/  SEL R18, R18, RZ, P4 ;  /* 0x000000ff12127207 */ /* 0x000fe40002000000 */
[----:B------:R-:W-:-:S04]  /*0f60*/  LOP3.LUT R4, R16, R4, R3, 0xfe, !PT ;  /* 0x0000000410047212 */ /* 0x000fc800078efe03 */
[----:B------:R-:W-:-:S07]  /*0f70*/  LOP3.LUT R19, R19, R4, R18, 0xfe, !PT ;  /* 0x0000000413137212 */ /* 0x000fce00078efe12 */
.L_x_8:
[----:B------:R-:W-:Y:S05]  /*0f80*/  BSYNC.RECONVERGENT B1 ;  /* 0x0000000000017941 */ /* 0x000fea0003800200 */
.L_x_7:
[----:B------:R-:W-:Y:S05]  /*0f90*/  @!P0 BRA `(.L_x_1) ;  /* 0x0000000000408947 */ /* 0x000fea0003800000 */
[----:B------:R-:W0:Y:S01]  /*0fa0*/  LDC.64 R2, c[0x0][0x380] ;  /* 0x0000e000ff027b82 */ /* 0x000e220000000a00 */
[----:B------:R-:W-:Y:S02]  /*0fb0*/  IMAD R11, R11, R6, R14 ;  /* 0x000000060b0b7224 */ /* 0x000fe400078e020e */
[----:B------:R-:W-:Y:S02]  /*0fc0*/  IMAD.IADD R7, R14, 0x1, -R7 ;  /* 0x000000010e077824 */ /* 0x000fe400078e0a07 */
[----:B------:R-:W-:-:S07]  /*0fd0*/  IMAD.MOV R8, RZ, RZ, -R8 ;  /* 0x000000ffff087224 */ /* 0x000fce00078e0a08 */
.L_x_9:
[----:B0-----:R-:W-:-:S06]  /*0fe0*/  IMAD.WIDE R4, R11, 0x4, R2 ;  /* 0x000000040b047825 */ /* 0x001fcc00078e0202 */
[----:B------:R-:W2:Y:S01]  /*0ff0*/  LDG.E.CONSTANT R4, desc[UR4][R4.64] ;  /* 0x0000000404047981 */ /* 0x000ea2000c1e9900 */
[----:B------:R-:W-:Y:S02]  /*1000*/  VIADD R8, R8, 0x1 ;  /* 0x0000000108087836 */ /* 0x000fe40000000000 */
[----:B------:R-:W-:Y:S02]  /*1010*/  IMAD.MOV.U32 R6, RZ, RZ, 0x1 ;  /* 0x00000001ff067424 */ /* 0x000fe400078e00ff */
[----:B------:R-:W-:Y:S01]  /*1020*/  VIADD R11, R11, 0x1 ;  /* 0x000000010b0b7836 */ /* 0x000fe20000000000 */
[----:B------:R-:W-:Y:S02]  /*1030*/  ISETP.NE.AND P1, PT, R8, RZ, PT ;  /* 0x000000ff0800720c */ /* 0x000fe40003f25270 */
[----:B------:R-:W-:Y:S01]  /*1040*/  SHF.L.U32 R6, R6, R7, RZ ;  /* 0x0000000706067219 */ /* 0x000fe200000006ff */
[----:B------:R-:W-:Y:S01]  /*1050*/  VIADD R7, R7, 0x1 ;  /* 0x0000000107077836 */ /* 0x000fe20000000000 */
[----:B--2---:R-:W-:-:S04]  /*1060*/  ISETP.NE.AND P0, PT, R4, RZ, PT ;  /* 0x000000ff0400720c */ /* 0x004fc80003f05270 */
[----:B------:R-:W-:-:S04]  /*1070*/  SEL R6, R6, RZ, P0 ;  /* 0x000000ff06067207 */ /* 0x000fc80000000000 */
[----:B------:R-:W-:Y:S01]  /*1080*/  LOP3.LUT R19, R6, R19, RZ, 0xfc, !PT ;  /* 0x0000001306137212 */ /* 0x000fe200078efcff */
[----:B------:R-:W-:Y:S06]  /*1090*/  @P1 BRA `(.L_x_9) ;  /* 0xfffffffc00d01947 */ /* 0x000fec000383ffff */
.L_x_1:
[----:B------:R-:W-:Y:S05]  /*10a0*/  BSYNC.RECONVERGENT B0 ;  /* 0x0000000000007941 */ /* 0x000fea0003800200 */
.L_x_0:
[----:B------:R-:W0:Y:S02]  /*10b0*/  LDC.64 R2, c[0x0][0x388] ;  /* 0x0000e200ff027b82 */ /* 0x000e240000000a00 */
[----:B0-----:R-:W-:-:S05]  /*10c0*/  IMAD.WIDE R2, R0, 0x4, R2 ;  /* 0x0000000400027825 */ /* 0x001fca00078e0202 */
[----:B------:R-:W-:Y:S01]  /*10d0*/  STG.E desc[UR4][R2.64], R19 ;  /* 0x0000001302007986 */ /* 0x000fe2000c101904 */
[----:B------:R-:W-:Y:S05]  /*10e0*/  EXIT ;  /* 0x000000000000794d */ /* 0x000fea0003800000 */
.L_x_10:
[----:B------:R-:W-:-:S00]  /*10f0*/  BRA `(.L_x_10) ;  /* 0xfffffffc00fc7947 */ /* 0x000fc0000383ffff */
[----:B------:R-:W-:-:S00]  /*1100*/  NOP ;  /* 0x0000000000007918 */ /* 0x000fc00000000000 */
[----:B------:R-:W-:-:S00]  /*1110*/  NOP ;  /* 0x0000000000007918 */ /* 0x000fc00000000000 */
[----:B------:R-:W-:-:S00]  /*1120*/  NOP ;  /* 0x0000000000007918 */ /* 0x000fc00000000000 */
[----:B------:R-:W-:-:S00]  /*1130*/  NOP ;  /* 0x0000000000007918 */ /* 0x000fc00000000000 */
[----:B------:R-:W-:-:S00]  /*1140*/  NOP ;  /* 0x0000000000007918 */ /* 0x000fc00000000000 */
[----:B------:R-:W-:-:S00]  /*1150*/  NOP ;  /* 0x0000000000007918 */ /* 0x000fc00000000000 */
[----:B------:R-:W-:-:S00]  /*1160*/  NOP ;  /* 0x0000000000007918 */ /* 0x000fc00000000000 */
[----:B------:R-:W-:-:S00]  /*1170*/  NOP ;  /* 0x0000000000007918 */ /* 0x000fc00000000000 */
.L_x_11:


//--------------------- .nv.shared.reserved.0     --------------------------
	.section	.nv.shared.reserved.0,"aw",@nobits
	.weak		__nv_reservedSMEM_offset_0_alias
	.size		__nv_reservedSMEM_offset_0_alias, 0, 64
	.other		__nv_reservedSMEM_offset_0_alias,@"STO_CUDA_RESERVED_SHARED STV_DEFAULT"
__nv_reservedSMEM_offset_0_alias:
	.zero		0
	.zero		64


//--------------------- .nv.constant0._Z16pack_bits_kernelILi1EEvPKiPiiiii --------------------------
	.section	.nv.constant0._Z16pack_bits_kernelILi1EEvPKiPiiiii,"a",@progbits
	.sectionflags	@""
	.align	4
.nv.constant0._Z16pack_bits_kernelILi1EEvPKiPiiiii:
	.zero		928


//--------------------- SYMBOLS --------------------------

	.type		.nv.reservedSmem.offset0,@object
	.size		.nv.reservedSmem.offset0,0x4
